//
// Generated by NVIDIA NVVM Compiler
//
// Compiler Build ID: CL-36424714
// Cuda compilation tools, release 13.0, V13.0.88
// Based on NVVM 20.0.0
//

.version 9.0
.target sm_100
.address_size 64

	// .globl	_Z4fillIiEv14QuadratureDataIT_Eii

.visible .entry _Z4fillIiEv14QuadratureDataIT_Eii(
	.param .align 8 .b8 _Z4fillIiEv14QuadratureDataIT_Eii_param_0[16],
	.param .u32 _Z4fillIiEv14QuadratureDataIT_Eii_param_1,
	.param .u32 _Z4fillIiEv14QuadratureDataIT_Eii_param_2
)
{
	.reg .pred 	%p<4>;
	.reg .b16 	%rs<5>;
	.reg .b32 	%r<16>;
	.reg .b64 	%rd<5>;

	ld.param.u32 	%r3, [_Z4fillIiEv14QuadratureDataIT_Eii_param_0+8];
	ld.param.u64 	%rd1, [_Z4fillIiEv14QuadratureDataIT_Eii_param_0];
	ld.param.u32 	%r9, [_Z4fillIiEv14QuadratureDataIT_Eii_param_1];
	ld.param.u32 	%r10, [_Z4fillIiEv14QuadratureDataIT_Eii_param_2];
	mov.u32 	%r11, %tid.x;
	mov.u32 	%r12, %ctaid.x;
	mov.u32 	%r13, %ntid.x;
	mad.lo.s32 	%r1, %r12, %r13, %r11;
	mov.u32 	%r2, %tid.y;
	setp.ge.s32 	%p1, %r1, %r9;
	setp.ge.s32 	%p2, %r2, %r10;
	or.pred  	%p3, %p1, %p2;
	@%p3 bra 	$L__BB0_2;
	cvta.to.global.u64 	%rd2, %rd1;
	mad.lo.s32 	%r14, %r1, %r1, %r2;
	mad.lo.s32 	%r15, %r3, %r1, %r2;
	mul.wide.s32 	%rd3, %r15, 4;
	add.s64 	%rd4, %rd2, %rd3;
	st.global.u32 	[%rd4], %r14;
$L__BB0_2:
	ret;

}
	// .globl	_Z4copyIiEv14QuadratureDataIT_ES2_ii
.visible .entry _Z4copyIiEv14QuadratureDataIT_ES2_ii(
	.param .align 8 .b8 _Z4copyIiEv14QuadratureDataIT_ES2_ii_param_0[16],
	.param .align 8 .b8 _Z4copyIiEv14QuadratureDataIT_ES2_ii_param_1[16],
	.param .u32 _Z4copyIiEv14QuadratureDataIT_ES2_ii_param_2,
	.param .u32 _Z4copyIiEv14QuadratureDataIT_ES2_ii_param_3
)
{
	.reg .pred 	%p<4>;
	.reg .b16 	%rs<9>;
	.reg .b32 	%r<23>;
	.reg .b64 	%rd<9>;

	ld.param.u32 	%r4, [_Z4copyIiEv14QuadratureDataIT_ES2_ii_param_1+8];
	ld.param.u64 	%rd2, [_Z4copyIiEv14QuadratureDataIT_ES2_ii_param_1];
	ld.param.u32 	%r3, [_Z4copyIiEv14QuadratureDataIT_ES2_ii_param_0+8];
	ld.param.u64 	%rd1, [_Z4copyIiEv14QuadratureDataIT_ES2_ii_param_0];
	ld.param.u32 	%r15, [_Z4copyIiEv14QuadratureDataIT_ES2_ii_param_2];
	ld.param.u32 	%r16, [_Z4copyIiEv14QuadratureDataIT_ES2_ii_param_3];
	mov.u32 	%r17, %tid.x;
	mov.u32 	%r18, %ctaid.x;
	mov.u32 	%r19, %ntid.x;
	mad.lo.s32 	%r1, %r18, %r19, %r17;
	mov.u32 	%r2, %tid.y;
	setp.ge.s32 	%p1, %r1, %r15;
	setp.ge.s32 	%p2, %r2, %r16;
	or.pred  	%p3, %p1, %p2;
	@%p3 bra 	$L__BB1_2;
	cvta.to.global.u64 	%rd3, %rd2;
	cvta.to.global.u64 	%rd4, %rd1;
	mad.lo.s32 	%r20, %r4, %r1, %r2;
	mul.wide.s32 	%rd5, %r20, 4;
	add.s64 	%rd6, %rd3, %rd5;
	ld.global.u32 	%r21, [%rd6];
	mad.lo.s32 	%r22, %r3, %r1, %r2;
	mul.wide.s32 	%rd7, %r22, 4;
	add.s64 	%rd8, %rd4, %rd7;
	st.global.u32 	[%rd8], %r21;
$L__BB1_2:
	ret;

}


// ===== COMPILED SASS (sm_100) =====

	.target	sm_100

	.elftype	@"ET_EXEC"


//--------------------- .note.nv.tkinfo           --------------------------
	.section	.note.nv.tkinfo,"",@"SHT_NOTE"
	.sectionflags	@"SHF_NOTE_NV_TKINFO"
	.tkinfo
        /*0018*/ 	.word	0x00000002
        /*0030*/ 	.string	""
        /*0030*/ 	.string	"ptxas"
        /*0030*/ 	.string	"Cuda compilation tools, release 13.0, V13.0.88"
        /*0030*/ 	.string	"Build cuda_13.0.r13.0/compiler.36424714_0"
        /*0030*/ 	.string	"-arch sm_100 -m 64 "



//--------------------- .note.nv.cuinfo           --------------------------
	.section	.note.nv.cuinfo,"",@"SHT_NOTE"
	.sectionflags	@"SHF_NOTE_NV_CUINFO"
        /*0018*/ 	.short	0x0002
        /*001a*/ 	.short	0x0064
        /*001c*/ 	.short	0x0082
	.zero		2


//--------------------- .nv.info                  --------------------------
	.section	.nv.info,"",@"SHT_CUDA_INFO"
	.align	4


	//----- nvinfo : EIATTR_REGCOUNT
	.align		4
        /*0000*/ 	.byte	0x04, 0x2f
        /*0002*/ 	.short	(.L_1 - .L_0)
	.align		4
.L_0:
        /*0004*/ 	.word	index@(_Z4fillIiEv14QuadratureDataIT_Eii)
        /*0008*/ 	.word	0x0000000a


	//----- nvinfo : EIATTR_FRAME_SIZE
	.align		4
.L_1:
        /*000c*/ 	.byte	0x04, 0x11
        /*000e*/ 	.short	(.L_3 - .L_2)
	.align		4
.L_2:
        /*0010*/ 	.word	index@(_Z4fillIiEv14QuadratureDataIT_Eii)
        /*0014*/ 	.word	0x00000000


	//----- nvinfo : EIATTR_REGCOUNT
	.align		4
.L_3:
        /*0018*/ 	.byte	0x04, 0x2f
        /*001a*/ 	.short	(.L_5 - .L_4)
	.align		4
.L_4:
        /*001c*/ 	.word	index@(_Z4copyIiEv14QuadratureDataIT_ES2_ii)
        /*0020*/ 	.word	0x0000000a


	//----- nvinfo : EIATTR_FRAME_SIZE
	.align		4
.L_5:
        /*0024*/ 	.byte	0x04, 0x11
        /*0026*/ 	.short	(.L_7 - .L_6)
	.align		4
.L_6:
        /*0028*/ 	.word	index@(_Z4copyIiEv14QuadratureDataIT_ES2_ii)
        /*002c*/ 	.word	0x00000000


	//----- nvinfo : EIATTR_MIN_STACK_SIZE
	.align		4
.L_7:
        /*0030*/ 	.byte	0x04, 0x12
        /*0032*/ 	.short	(.L_9 - .L_8)
	.align		4
.L_8:
        /*0034*/ 	.word	index@(_Z4copyIiEv14QuadratureDataIT_ES2_ii)
        /*0038*/ 	.word	0x00000000


	//----- nvinfo : EIATTR_MIN_STACK_SIZE
	.align		4
.L_9:
        /*003c*/ 	.byte	0x04, 0x12
        /*003e*/ 	.short	(.L_11 - .L_10)
	.align		4
.L_10:
        /*0040*/ 	.word	index@(_Z4fillIiEv14QuadratureDataIT_Eii)
        /*0044*/ 	.word	0x00000000
.L_11:


//--------------------- .nv.compat                --------------------------
	.section	.nv.compat,"",@"SHT_CUDA_COMPAT_INFO"
	.align	4
        /*0000*/ 	.byte	0x02, 0x09, 0x00, 0x00, 0x02, 0x02, 0x01, 0x00, 0x02, 0x05, 0x05, 0x00, 0x03, 0x07, 0x01, 0x01
        /*0010*/ 	.byte	0x02, 0x03, 0x00, 0x00, 0x02, 0x06, 0x01, 0x00, 0x04, 0x0b, 0x08, 0x00, 0x09, 0x00, 0x00, 0x00
        /*0020*/ 	.byte	0x00, 0x00, 0x00, 0x00


//--------------------- .nv.info._Z4copyIiEv14QuadratureDataIT_ES2_ii --------------------------
	.section	.nv.info._Z4copyIiEv14QuadratureDataIT_ES2_ii,"",@"SHT_CUDA_INFO"
	.sectionflags	@""
	.align	4


	//----- nvinfo : EIATTR_CUDA_API_VERSION
	.align		4
        /*0000*/ 	.byte	0x04, 0x37
        /*0002*/ 	.short	(.L_13 - .L_12)
.L_12:
        /*0004*/ 	.word	0x00000082


	//----- nvinfo : EIATTR_KPARAM_INFO
	.align		4
.L_13:
        /*0008*/ 	.byte	0x04, 0x17
        /*000a*/ 	.short	(.L_15 - .L_14)
.L_14:
        /*000c*/ 	.word	0x00000000
        /*0010*/ 	.short	0x0003
        /*0012*/ 	.short	0x0024
        /*0014*/ 	.byte	0x00, 0xf0, 0x11, 0x00


	//----- nvinfo : EIATTR_KPARAM_INFO
	.align		4
.L_15:
        /*0018*/ 	.byte	0x04, 0x17
        /*001a*/ 	.short	(.L_17 - .L_16)
.L_16:
        /*001c*/ 	.word	0x00000000
        /*0020*/ 	.short	0x0002
        /*0022*/ 	.short	0x0020
        /*0024*/ 	.byte	0x00, 0xf0, 0x11, 0x00


	//----- nvinfo : EIATTR_KPARAM_INFO
	.align		4
.L_17:
        /*0028*/ 	.byte	0x04, 0x17
        /*002a*/ 	.short	(.L_19 - .L_18)
.L_18:
        /*002c*/ 	.word	0x00000000
        /*0030*/ 	.short	0x0001
        /*0032*/ 	.short	0x0010
        /*0034*/ 	.byte	0x00, 0xf0, 0x41, 0x00


	//----- nvinfo : EIATTR_KPARAM_INFO
	.align		4
.L_19:
        /*0038*/ 	.byte	0x04, 0x17
        /*003a*/ 	.short	(.L_21 - .L_20)
.L_20:
        /*003c*/ 	.word	0x00000000
        /*0040*/ 	.short	0x0000
        /*0042*/ 	.short	0x0000
        /*0044*/ 	.byte	0x00, 0xf0, 0x41, 0x00


	//----- nvinfo : EIATTR_SPARSE_MMA_MASK
	.align		4
.L_21:
        /*0048*/ 	.byte	0x03, 0x50
        /*004a*/ 	.short	0x0000


	//----- nvinfo : EIATTR_MAXREG_COUNT
	.align		4
        /*004c*/ 	.byte	0x03, 0x1b
        /*004e*/ 	.short	0x00ff


	//----- nvinfo : EIATTR_MERCURY_ISA_VERSION
	.align		4
        /*0050*/ 	.byte	0x03, 0x5f
        /*0052*/ 	.short	0x0101


	//----- nvinfo : EIATTR_VRC_CTA_INIT_COUNT
	.align		4
        /*0054*/ 	.byte	0x02, 0x4a
	.zero		1
	.zero		1


	//----- nvinfo : EIATTR_EXIT_INSTR_OFFSETS
	.align		4
        /*0058*/ 	.byte	0x04, 0x1c
        /*005a*/ 	.short	(.L_23 - .L_22)


	//   ....[0]....
.L_22:
        /*005c*/ 	.word	0x00000090


	//   ....[1]....
        /*0060*/ 	.word	0x00000150


	//----- nvinfo : EIATTR_CBANK_PARAM_SIZE
	.align		4
.L_23:
        /*0064*/ 	.byte	0x03, 0x19
        /*0066*/ 	.short	0x0028


	//----- nvinfo : EIATTR_PARAM_CBANK
	.align		4
        /*0068*/ 	.byte	0x04, 0x0a
        /*006a*/ 	.short	(.L_25 - .L_24)
	.align		4
.L_24:
        /*006c*/ 	.word	index@(.nv.constant0._Z4copyIiEv14QuadratureDataIT_ES2_ii)
        /*0070*/ 	.short	0x0380
        /*0072*/ 	.short	0x0028


	//----- nvinfo : EIATTR_SW_WAR
	.align		4
.L_25:
        /*0074*/ 	.byte	0x04, 0x36
        /*0076*/ 	.short	(.L_27 - .L_26)
.L_26:
        /*0078*/ 	.word	0x00000008
.L_27:


//--------------------- .nv.info._Z4fillIiEv14QuadratureDataIT_Eii --------------------------
	.section	.nv.info._Z4fillIiEv14QuadratureDataIT_Eii,"",@"SHT_CUDA_INFO"
	.sectionflags	@""
	.align	4


	//----- nvinfo : EIATTR_CUDA_API_VERSION
	.align		4
        /*0000*/ 	.byte	0x04, 0x37
        /*0002*/ 	.short	(.L_29 - .L_28)
.L_28:
        /*0004*/ 	.word	0x00000082


	//----- nvinfo : EIATTR_KPARAM_INFO
	.align		4
.L_29:
        /*0008*/ 	.byte	0x04, 0x17
        /*000a*/ 	.short	(.L_31 - .L_30)
.L_30:
        /*000c*/ 	.word	0x00000000
        /*0010*/ 	.short	0x0002
        /*0012*/ 	.short	0x0014
        /*0014*/ 	.byte	0x00, 0xf0, 0x11, 0x00


	//----- nvinfo : EIATTR_KPARAM_INFO
	.align		4
.L_31:
        /*0018*/ 	.byte	0x04, 0x17
        /*001a*/ 	.short	(.L_33 - .L_32)
.L_32:
        /*001c*/ 	.word	0x00000000
        /*0020*/ 	.short	0x0001
        /*0022*/ 	.short	0x0010
        /*0024*/ 	.byte	0x00, 0xf0, 0x11, 0x00


	//----- nvinfo : EIATTR_KPARAM_INFO
	.align		4
.L_33:
        /*0028*/ 	.byte	0x04, 0x17
        /*002a*/ 	.short	(.L_35 - .L_34)
.L_34:
        /*002c*/ 	.word	0x00000000
        /*0030*/ 	.short	0x0000
        /*0032*/ 	.short	0x0000
        /*0034*/ 	.byte	0x00, 0xf0, 0x41, 0x00


	//----- nvinfo : EIATTR_SPARSE_MMA_MASK
	.align		4
.L_35:
        /*0038*/ 	.byte	0x03, 0x50
        /*003a*/ 	.short	0x0000


	//----- nvinfo : EIATTR_MAXREG_COUNT
	.align		4
        /*003c*/ 	.byte	0x03, 0x1b
        /*003e*/ 	.short	0x00ff


	//----- nvinfo : EIATTR_MERCURY_ISA_VERSION
	.align		4
        /*0040*/ 	.byte	0x03, 0x5f
        /*0042*/ 	.short	0x0101


	//----- nvinfo : EIATTR_VRC_CTA_INIT_COUNT
	.align		4
        /*0044*/ 	.byte	0x02, 0x4a
	.zero		1
	.zero		1


	//----- nvinfo : EIATTR_EXIT_INSTR_OFFSETS
	.align		4
        /*0048*/ 	.byte	0x04, 0x1c
        /*004a*/ 	.short	(.L_37 - .L_36)


	//   ....[0]....
.L_36:
        /*004c*/ 	.word	0x00000090


	//   ....[1]....
        /*0050*/ 	.word	0x00000110


	//----- nvinfo : EIATTR_CBANK_PARAM_SIZE
	.align		4
.L_37:
        /*0054*/ 	.byte	0x03, 0x19
        /*0056*/ 	.short	0x0018


	//----- nvinfo : EIATTR_PARAM_CBANK
	.align		4
        /*0058*/ 	.byte	0x04, 0x0a
        /*005a*/ 	.short	(.L_39 - .L_38)
	.align		4
.L_38:
        /*005c*/ 	.word	index@(.nv.constant0._Z4fillIiEv14QuadratureDataIT_Eii)
        /*0060*/ 	.short	0x0380
        /*0062*/ 	.short	0x0018


	//----- nvinfo : EIATTR_SW_WAR
	.align		4
.L_39:
        /*0064*/ 	.byte	0x04, 0x36
        /*0066*/ 	.short	(.L_41 - .L_40)
.L_40:
        /*0068*/ 	.word	0x00000008
.L_41:


//--------------------- .nv.callgraph             --------------------------
	.section	.nv.callgraph,"",@"SHT_CUDA_CALLGRAPH"
	.align	4
	.sectionentsize	8
	.align		4
        /*0000*/ 	.word	0x00000000
	.align		4
        /*0004*/ 	.word	0xffffffff
	.align		4
        /*0008*/ 	.word	0x00000000
	.align		4
        /*000c*/ 	.word	0xfffffffe
	.align		4
        /*0010*/ 	.word	0x00000000
	.align		4
        /*0014*/ 	.word	0xfffffffd
	.align		4
        /*0018*/ 	.word	0x00000000
	.align		4
        /*001c*/ 	.word	0xfffffffc


//--------------------- .text._Z4copyIiEv14QuadratureDataIT_ES2_ii --------------------------
	.section	.text._Z4copyIiEv14QuadratureDataIT_ES2_ii,"ax",@progbits
	.align	128
        .global         _Z4copyIiEv14QuadratureDataIT_ES2_ii
        .type           _Z4copyIiEv14QuadratureDataIT_ES2_ii,@function
        .size           _Z4copyIiEv14QuadratureDataIT_ES2_ii,(.L_x_2 - _Z4copyIiEv14QuadratureDataIT_ES2_ii)
        .other          _Z4copyIiEv14QuadratureDataIT_ES2_ii,@"STO_CUDA_ENTRY STV_DEFAULT"
_Z4copyIiEv14QuadratureDataIT_ES2_ii:
.text._Z4copyIiEv14QuadratureDataIT_ES2_ii:
[----:B------:R-:W-:Y:S01]  /*0000*/  LDC R1, c[0x0][0x37c] ;  /* 0x0000df00ff017b82 */ /* 0x000fe20000000800 */
[----:B------:R-:W0:Y:S07]  /*0010*/  S2R R0, SR_TID.X ;  /* 0x0000000000007919 */ /* 0x000e2e0000002100 */
[----:B------:R-:W0:Y:S01]  /*0020*/  S2UR UR4, SR_CTAID.X ;  /* 0x00000000000479c3 */ /* 0x000e220000002500 */
[----:B------:R-:W1:Y:S01]  /*0030*/  LDCU.64 UR6, c[0x0][0x3a0] ;  /* 0x00007400ff0677ac */ /* 0x000e620008000a00 */
[----:B------:R-:W1:Y:S06]  /*0040*/  S2R R7, SR_TID.Y ;  /* 0x0000000000077919 */ /* 0x000e6c0000002200 */
[----:B------:R-:W0:Y:S02]  /*0050*/  LDC R3, c[0x0][0x360] ;  /* 0x0000d800ff037b82 */ /* 0x000e240000000800 */
[----:B0-----:R-:W-:Y:S01]  /*0060*/  IMAD R0, R3, UR4, R0 ;  /* 0x0000000403007c24 */ /* 0x001fe2000f8e0200 */
[----:B-1----:R-:W-:-:S04]  /*0070*/  ISETP.GE.AND P0, PT, R7, UR7, PT ;  /* 0x0000000707007c0c */ /* 0x002fc8000bf06270 */
[----:B------:R-:W-:-:S13]  /*0080*/  ISETP.GE.OR P0, PT, R0, UR6, P0 ;  /* 0x0000000600007c0c */ /* 0x000fda0008706670 */
[----:B------:R-:W-:Y:S05]  /*0090*/  @P0 EXIT ;  /* 0x000000000000094d */ /* 0x000fea0003800000 */
[----:B------:R-:W0:Y:S01]  /*00a0*/  LDC.64 R2, c[0x0][0x390] ;  /* 0x0000e400ff027b82 */ /* 0x000e220000000a00 */
[----:B------:R-:W1:Y:S01]  /*00b0*/  LDCU UR6, c[0x0][0x398] ;  /* 0x00007300ff0677ac */ /* 0x000e620008000800 */
[----:B------:R-:W2:Y:S01]  /*00c0*/  LDCU.64 UR4, c[0x0][0x358] ;  /* 0x00006b00ff0477ac */ /* 0x000ea20008000a00 */
[C---:B-1----:R-:W-:Y:S01]  /*00d0*/  IMAD R5, R0.reuse, UR6, R7 ;  /* 0x0000000600057c24 */ /* 0x042fe2000f8e0207 */
[----:B------:R-:W1:Y:S03]  /*00e0*/  LDCU UR6, c[0x0][0x388] ;  /* 0x00007100ff0677ac */ /* 0x000e660008000800 */
[----:B0-----:R-:W-:Y:S02]  /*00f0*/  IMAD.WIDE R2, R5, 0x4, R2 ;  /* 0x0000000405027825 */ /* 0x001fe400078e0202 */
[----:B------:R-:W0:Y:S04]  /*0100*/  LDC.64 R4, c[0x0][0x380] ;  /* 0x0000e000ff047b82 */ /* 0x000e280000000a00 */
[----:B--2---:R-:W2:Y:S01]  /*0110*/  LDG.E R3, desc[UR4][R2.64] ;  /* 0x0000000402037981 */ /* 0x004ea2000c1e1900 */
[----:B-1----:R-:W-:-:S04]  /*0120*/  IMAD R7, R0, UR6, R7 ;  /* 0x0000000600077c24 */ /* 0x002fc8000f8e0207 */
[----:B0-----:R-:W-:-:S05]  /*0130*/  IMAD.WIDE R4, R7, 0x4, R4 ;  /* 0x0000000407047825 */ /* 0x001fca00078e0204 */
[----:B--2---:R-:W-:Y:S01]  /*0140*/  STG.E desc[UR4][R4.64], R3 ;  /* 0x0000000304007986 */ /* 0x004fe2000c101904 */
[----:B------:R-:W-:Y:S05]  /*0150*/  EXIT ;  /* 0x000000000000794d */ /* 0x000fea0003800000 */
.L_x_0:
[----:B------:R-:W-:-:S00]  /*0160*/  BRA `(.L_x_0) ;  /* 0xfffffffc00fc7947 */ /* 0x000fc0000383ffff */
[----:B------:R-:W-:-:S00]  /*0170*/  NOP ;  /* 0x0000000000007918 */ /* 0x000fc00000000000 */
        /* <DEDUP_REMOVED lines=8> */
.L_x_2:


//--------------------- .text._Z4fillIiEv14QuadratureDataIT_Eii --------------------------
	.section	.text._Z4fillIiEv14QuadratureDataIT_Eii,"ax",@progbits
	.align	128
        .global         _Z4fillIiEv14QuadratureDataIT_Eii
        .type           _Z4fillIiEv14QuadratureDataIT_Eii,@function
        .size           _Z4fillIiEv14QuadratureDataIT_Eii,(.L_x_3 - _Z4fillIiEv14QuadratureDataIT_Eii)
        .other          _Z4fillIiEv14QuadratureDataIT_Eii,@"STO_CUDA_ENTRY STV_DEFAULT"
_Z4fillIiEv14QuadratureDataIT_Eii:
.text._Z4fillIiEv14QuadratureDataIT_Eii:
        /* <DEDUP_REMOVED lines=13> */
[C-C-:B-1----:R-:W-:Y:S02]  /*00d0*/  IMAD R7, R0.reuse, UR6, R5.reuse ;  /* 0x0000000600077c24 */ /* 0x142fe4000f8e0205 */
[----:B------:R-:W-:Y:S02]  /*00e0*/  IMAD R5, R0, R0, R5 ;  /* 0x0000000000057224 */ /* 0x000fe400078e0205 */
[----:B0-----:R-:W-:-:S05]  /*00f0*/  IMAD.WIDE R2, R7, 0x4, R2 ;  /* 0x0000000407027825 */ /* 0x001fca00078e0202 */
[----:B--2---:R-:W-:Y:S01]  /*0100*/  STG.E desc[UR4][R2.64], R5 ;  /* 0x0000000502007986 */ /* 0x004fe2000c101904 */
[----:B------:R-:W-:Y:S05]  /*0110*/  EXIT ;  /* 0x000000000000794d */ /* 0x000fea0003800000 */
.L_x_1:
        /* <DEDUP_REMOVED lines=14> */
.L_x_3:


//--------------------- .nv.shared.reserved.0     --------------------------
	.section	.nv.shared.reserved.0,"aw",@nobits
	.weak		__nv_reservedSMEM_offset_0_alias
	.size		__nv_reservedSMEM_offset_0_alias, 0, 64
	.other		__nv_reservedSMEM_offset_0_alias,@"STO_CUDA_RESERVED_SHARED STV_DEFAULT"
__nv_reservedSMEM_offset_0_alias:
	.zero		0
	.zero		64


//--------------------- .nv.constant0._Z4copyIiEv14QuadratureDataIT_ES2_ii --------------------------
	.section	.nv.constant0._Z4copyIiEv14QuadratureDataIT_ES2_ii,"a",@progbits
	.sectionflags	@""
	.align	4
.nv.constant0._Z4copyIiEv14QuadratureDataIT_ES2_ii:
	.zero		936


//--------------------- .nv.constant0._Z4fillIiEv14QuadratureDataIT_Eii --------------------------
	.section	.nv.constant0._Z4fillIiEv14QuadratureDataIT_Eii,"a",@progbits
	.sectionflags	@""
	.align	4
.nv.constant0._Z4fillIiEv14QuadratureDataIT_Eii:
	.zero		920


//--------------------- SYMBOLS --------------------------

	.type		.nv.reservedSmem.offset0,@object
	.size		.nv.reservedSmem.offset0,0x4
